//
// Generated by NVIDIA NVVM Compiler
//
// Compiler Build ID: CL-36424714
// Cuda compilation tools, release 13.0, V13.0.88
// Based on NVVM 20.0.0
//

.version 9.0
.target sm_100
.address_size 64

	// .globl	_Z9bfsKernelPiiS_iS_S_S_i

.visible .entry _Z9bfsKernelPiiS_iS_S_S_i(
	.param .u64 .ptr .align 1 _Z9bfsKernelPiiS_iS_S_S_i_param_0,
	.param .u32 _Z9bfsKernelPiiS_iS_S_S_i_param_1,
	.param .u64 .ptr .align 1 _Z9bfsKernelPiiS_iS_S_S_i_param_2,
	.param .u32 _Z9bfsKernelPiiS_iS_S_S_i_param_3,
	.param .u64 .ptr .align 1 _Z9bfsKernelPiiS_iS_S_S_i_param_4,
	.param .u64 .ptr .align 1 _Z9bfsKernelPiiS_iS_S_S_i_param_5,
	.param .u64 .ptr .align 1 _Z9bfsKernelPiiS_iS_S_S_i_param_6,
	.param .u32 _Z9bfsKernelPiiS_iS_S_S_i_param_7
)
{
	.reg .pred 	%p<17>;
	.reg .b32 	%r<53>;
	.reg .b64 	%rd<34>;

	ld.param.u64 	%rd12, [_Z9bfsKernelPiiS_iS_S_S_i_param_0];
	ld.param.u32 	%r16, [_Z9bfsKernelPiiS_iS_S_S_i_param_1];
	ld.param.u64 	%rd11, [_Z9bfsKernelPiiS_iS_S_S_i_param_2];
	ld.param.u32 	%r17, [_Z9bfsKernelPiiS_iS_S_S_i_param_3];
	ld.param.u64 	%rd13, [_Z9bfsKernelPiiS_iS_S_S_i_param_4];
	ld.param.u64 	%rd14, [_Z9bfsKernelPiiS_iS_S_S_i_param_5];
	ld.param.u64 	%rd15, [_Z9bfsKernelPiiS_iS_S_S_i_param_6];
	cvta.to.global.u64 	%rd1, %rd13;
	cvta.to.global.u64 	%rd2, %rd14;
	cvta.to.global.u64 	%rd3, %rd15;
	cvta.to.global.u64 	%rd4, %rd12;
	mov.u32 	%r18, %ctaid.x;
	mov.u32 	%r19, %ntid.x;
	mov.u32 	%r20, %tid.x;
	mad.lo.s32 	%r1, %r18, %r19, %r20;
	setp.ge.s32 	%p1, %r1, %r17;
	@%p1 bra 	$L__BB0_23;
	cvta.to.global.u64 	%rd16, %rd11;
	mul.wide.s32 	%rd17, %r1, 4;
	add.s64 	%rd5, %rd16, %rd17;
	setp.lt.s32 	%p2, %r16, 1;
	@%p2 bra 	$L__BB0_23;
	ld.global.u32 	%r22, [%rd5];
	mul.lo.s32 	%r2, %r22, %r16;
	and.b32  	%r3, %r16, 3;
	setp.lt.u32 	%p3, %r16, 4;
	mov.b32 	%r52, 0;
	@%p3 bra 	$L__BB0_17;
	and.b32  	%r52, %r16, 2147483644;
	mov.b32 	%r48, 0;
$L__BB0_4:
	add.s32 	%r24, %r48, %r2;
	mul.wide.s32 	%rd18, %r24, 4;
	add.s64 	%rd6, %rd4, %rd18;
	ld.global.u32 	%r25, [%rd6];
	setp.eq.s32 	%p4, %r25, 0;
	mul.wide.u32 	%rd19, %r48, 4;
	add.s64 	%rd7, %rd3, %rd19;
	@%p4 bra 	$L__BB0_7;
	ld.global.u32 	%r26, [%rd7];
	setp.ne.s32 	%p5, %r26, 2147483647;
	@%p5 bra 	$L__BB0_7;
	mov.b32 	%r27, 1;
	st.global.u32 	[%rd7], %r27;
	atom.global.add.u32 	%r28, [%rd2], 1;
	mul.wide.s32 	%rd20, %r28, 4;
	add.s64 	%rd21, %rd1, %rd20;
	st.global.u32 	[%rd21], %r48;
$L__BB0_7:
	ld.global.u32 	%r29, [%rd6+4];
	setp.eq.s32 	%p6, %r29, 0;
	@%p6 bra 	$L__BB0_10;
	ld.global.u32 	%r30, [%rd7+4];
	setp.ne.s32 	%p7, %r30, 2147483647;
	@%p7 bra 	$L__BB0_10;
	mov.b32 	%r31, 1;
	st.global.u32 	[%rd7+4], %r31;
	atom.global.add.u32 	%r32, [%rd2], 1;
	mul.wide.s32 	%rd22, %r32, 4;
	add.s64 	%rd23, %rd1, %rd22;
	add.s32 	%r33, %r48, 1;
	st.global.u32 	[%rd23], %r33;
$L__BB0_10:
	ld.global.u32 	%r34, [%rd6+8];
	setp.eq.s32 	%p8, %r34, 0;
	@%p8 bra 	$L__BB0_13;
	ld.global.u32 	%r35, [%rd7+8];
	setp.ne.s32 	%p9, %r35, 2147483647;
	@%p9 bra 	$L__BB0_13;
	mov.b32 	%r36, 1;
	st.global.u32 	[%rd7+8], %r36;
	atom.global.add.u32 	%r37, [%rd2], 1;
	mul.wide.s32 	%rd24, %r37, 4;
	add.s64 	%rd25, %rd1, %rd24;
	add.s32 	%r38, %r48, 2;
	st.global.u32 	[%rd25], %r38;
$L__BB0_13:
	ld.global.u32 	%r39, [%rd6+12];
	setp.eq.s32 	%p10, %r39, 0;
	@%p10 bra 	$L__BB0_16;
	ld.global.u32 	%r40, [%rd7+12];
	setp.ne.s32 	%p11, %r40, 2147483647;
	@%p11 bra 	$L__BB0_16;
	mov.b32 	%r41, 1;
	st.global.u32 	[%rd7+12], %r41;
	atom.global.add.u32 	%r42, [%rd2], 1;
	mul.wide.s32 	%rd26, %r42, 4;
	add.s64 	%rd27, %rd1, %rd26;
	add.s32 	%r43, %r48, 3;
	st.global.u32 	[%rd27], %r43;
$L__BB0_16:
	add.s32 	%r48, %r48, 4;
	setp.ne.s32 	%p12, %r48, %r52;
	@%p12 bra 	$L__BB0_4;
$L__BB0_17:
	setp.eq.s32 	%p13, %r3, 0;
	@%p13 bra 	$L__BB0_23;
	mul.wide.u32 	%rd28, %r52, 4;
	add.s64 	%rd33, %rd3, %rd28;
	add.s32 	%r51, %r52, %r2;
	neg.s32 	%r50, %r3;
$L__BB0_19:
	.pragma "nounroll";
	mul.wide.s32 	%rd29, %r51, 4;
	add.s64 	%rd30, %rd4, %rd29;
	ld.global.u32 	%r44, [%rd30];
	setp.eq.s32 	%p14, %r44, 0;
	@%p14 bra 	$L__BB0_22;
	ld.global.u32 	%r45, [%rd33];
	setp.ne.s32 	%p15, %r45, 2147483647;
	@%p15 bra 	$L__BB0_22;
	mov.b32 	%r46, 1;
	st.global.u32 	[%rd33], %r46;
	atom.global.add.u32 	%r47, [%rd2], 1;
	mul.wide.s32 	%rd31, %r47, 4;
	add.s64 	%rd32, %rd1, %rd31;
	st.global.u32 	[%rd32], %r52;
$L__BB0_22:
	add.s32 	%r52, %r52, 1;
	add.s64 	%rd33, %rd33, 4;
	add.s32 	%r51, %r51, 1;
	add.s32 	%r50, %r50, 1;
	setp.ne.s32 	%p16, %r50, 0;
	@%p16 bra 	$L__BB0_19;
$L__BB0_23:
	ret;

}


// ===== COMPILED SASS (sm_100) =====

	.target	sm_100

	.elftype	@"ET_EXEC"


//--------------------- .note.nv.tkinfo           --------------------------
	.section	.note.nv.tkinfo,"",@"SHT_NOTE"
	.sectionflags	@"SHF_NOTE_NV_TKINFO"
	.tkinfo
        /*0018*/ 	.word	0x00000002
        /*0030*/ 	.string	""
        /*0030*/ 	.string	"ptxas"
        /*0030*/ 	.string	"Cuda compilation tools, release 13.0, V13.0.88"
        /*0030*/ 	.string	"Build cuda_13.0.r13.0/compiler.36424714_0"
        /*0030*/ 	.string	"-arch sm_100 -m 64 "



//--------------------- .note.nv.cuinfo           --------------------------
	.section	.note.nv.cuinfo,"",@"SHT_NOTE"
	.sectionflags	@"SHF_NOTE_NV_CUINFO"
        /*0018*/ 	.short	0x0002
        /*001a*/ 	.short	0x0064
        /*001c*/ 	.short	0x0082
	.zero		2


//--------------------- .nv.info                  --------------------------
	.section	.nv.info,"",@"SHT_CUDA_INFO"
	.align	4


	//----- nvinfo : EIATTR_REGCOUNT
	.align		4
        /*0000*/ 	.byte	0x04, 0x2f
        /*0002*/ 	.short	(.L_1 - .L_0)
	.align		4
.L_0:
        /*0004*/ 	.word	index@(_Z9bfsKernelPiiS_iS_S_S_i)
        /*0008*/ 	.word	0x0000001e


	//----- nvinfo : EIATTR_FRAME_SIZE
	.align		4
.L_1:
        /*000c*/ 	.byte	0x04, 0x11
        /*000e*/ 	.short	(.L_3 - .L_2)
	.align		4
.L_2:
        /*0010*/ 	.word	index@(_Z9bfsKernelPiiS_iS_S_S_i)
        /*0014*/ 	.word	0x00000000


	//----- nvinfo : EIATTR_MIN_STACK_SIZE
	.align		4
.L_3:
        /*0018*/ 	.byte	0x04, 0x12
        /*001a*/ 	.short	(.L_5 - .L_4)
	.align		4
.L_4:
        /*001c*/ 	.word	index@(_Z9bfsKernelPiiS_iS_S_S_i)
        /*0020*/ 	.word	0x00000000
.L_5:


//--------------------- .nv.compat                --------------------------
	.section	.nv.compat,"",@"SHT_CUDA_COMPAT_INFO"
	.align	4
        /*0000*/ 	.byte	0x02, 0x09, 0x00, 0x00, 0x02, 0x02, 0x01, 0x00, 0x02, 0x05, 0x05, 0x00, 0x03, 0x07, 0x01, 0x01
        /*0010*/ 	.byte	0x02, 0x03, 0x00, 0x00, 0x02, 0x06, 0x01, 0x00, 0x04, 0x0b, 0x08, 0x00, 0x09, 0x00, 0x00, 0x00
        /*0020*/ 	.byte	0x00, 0x00, 0x00, 0x00


//--------------------- .nv.info._Z9bfsKernelPiiS_iS_S_S_i --------------------------
	.section	.nv.info._Z9bfsKernelPiiS_iS_S_S_i,"",@"SHT_CUDA_INFO"
	.sectionflags	@""
	.align	4


	//----- nvinfo : EIATTR_CUDA_API_VERSION
	.align		4
        /*0000*/ 	.byte	0x04, 0x37
        /*0002*/ 	.short	(.L_7 - .L_6)
.L_6:
        /*0004*/ 	.word	0x00000082


	//----- nvinfo : EIATTR_KPARAM_INFO
	.align		4
.L_7:
        /*0008*/ 	.byte	0x04, 0x17
        /*000a*/ 	.short	(.L_9 - .L_8)
.L_8:
        /*000c*/ 	.word	0x00000000
        /*0010*/ 	.short	0x0007
        /*0012*/ 	.short	0x0038
        /*0014*/ 	.byte	0x00, 0xf0, 0x11, 0x00


	//----- nvinfo : EIATTR_KPARAM_INFO
	.align		4
.L_9:
        /*0018*/ 	.byte	0x04, 0x17
        /*001a*/ 	.short	(.L_11 - .L_10)
.L_10:
        /*001c*/ 	.word	0x00000000
        /*0020*/ 	.short	0x0006
        /*0022*/ 	.short	0x0030
        /*0024*/ 	.byte	0x00, 0xf5, 0x21, 0x00


	//----- nvinfo : EIATTR_KPARAM_INFO
	.align		4
.L_11:
        /*0028*/ 	.byte	0x04, 0x17
        /*002a*/ 	.short	(.L_13 - .L_12)
.L_12:
        /*002c*/ 	.word	0x00000000
        /*0030*/ 	.short	0x0005
        /*0032*/ 	.short	0x0028
        /*0034*/ 	.byte	0x00, 0xf5, 0x21, 0x00


	//----- nvinfo : EIATTR_KPARAM_INFO
	.align		4
.L_13:
        /*0038*/ 	.byte	0x04, 0x17
        /*003a*/ 	.short	(.L_15 - .L_14)
.L_14:
        /*003c*/ 	.word	0x00000000
        /*0040*/ 	.short	0x0004
        /*0042*/ 	.short	0x0020
        /*0044*/ 	.byte	0x00, 0xf5, 0x21, 0x00


	//----- nvinfo : EIATTR_KPARAM_INFO
	.align		4
.L_15:
        /*0048*/ 	.byte	0x04, 0x17
        /*004a*/ 	.short	(.L_17 - .L_16)
.L_16:
        /*004c*/ 	.word	0x00000000
        /*0050*/ 	.short	0x0003
        /*0052*/ 	.short	0x0018
        /*0054*/ 	.byte	0x00, 0xf0, 0x11, 0x00


	//----- nvinfo : EIATTR_KPARAM_INFO
	.align		4
.L_17:
        /*0058*/ 	.byte	0x04, 0x17
        /*005a*/ 	.short	(.L_19 - .L_18)
.L_18:
        /*005c*/ 	.word	0x00000000
        /*0060*/ 	.short	0x0002
        /*0062*/ 	.short	0x0010
        /*0064*/ 	.byte	0x00, 0xf5, 0x21, 0x00


	//----- nvinfo : EIATTR_KPARAM_INFO
	.align		4
.L_19:
        /*0068*/ 	.byte	0x04, 0x17
        /*006a*/ 	.short	(.L_21 - .L_20)
.L_20:
        /*006c*/ 	.word	0x00000000
        /*0070*/ 	.short	0x0001
        /*0072*/ 	.short	0x0008
        /*0074*/ 	.byte	0x00, 0xf0, 0x11, 0x00


	//----- nvinfo : EIATTR_KPARAM_INFO
	.align		4
.L_21:
        /*0078*/ 	.byte	0x04, 0x17
        /*007a*/ 	.short	(.L_23 - .L_22)
.L_22:
        /*007c*/ 	.word	0x00000000
        /*0080*/ 	.short	0x0000
        /*0082*/ 	.short	0x0000
        /*0084*/ 	.byte	0x00, 0xf5, 0x21, 0x00


	//----- nvinfo : EIATTR_SPARSE_MMA_MASK
	.align		4
.L_23:
        /*0088*/ 	.byte	0x03, 0x50
        /*008a*/ 	.short	0x0000


	//----- nvinfo : EIATTR_MAXREG_COUNT
	.align		4
        /*008c*/ 	.byte	0x03, 0x1b
        /*008e*/ 	.short	0x00ff


	//----- nvinfo : EIATTR_MERCURY_ISA_VERSION
	.align		4
        /*0090*/ 	.byte	0x03, 0x5f
        /*0092*/ 	.short	0x0101


	//----- nvinfo : EIATTR_INT_WARP_WIDE_INSTR_OFFSETS
	.align		4
        /*0094*/ 	.byte	0x04, 0x31
        /*0096*/ 	.short	(.L_25 - .L_24)


	//   ....[0]....
.L_24:
        /*0098*/ 	.word	0x00000260


	//   ....[1]....
        /*009c*/ 	.word	0x00000310


	//   ....[2]....
        /*00a0*/ 	.word	0x000003e0


	//   ....[3]....
        /*00a4*/ 	.word	0x000004a0


	//   ....[4]....
        /*00a8*/ 	.word	0x00000570


	//   ....[5]....
        /*00ac*/ 	.word	0x00000630


	//   ....[6]....
        /*00b0*/ 	.word	0x00000700


	//   ....[7]....
        /*00b4*/ 	.word	0x000007c0


	//   ....[8]....
        /*00b8*/ 	.word	0x000009b0


	//   ....[9]....
        /*00bc*/ 	.word	0x00000a60


	//----- nvinfo : EIATTR_VRC_CTA_INIT_COUNT
	.align		4
.L_25:
        /*00c0*/ 	.byte	0x02, 0x4a
	.zero		1
	.zero		1


	//----- nvinfo : EIATTR_EXIT_INSTR_OFFSETS
	.align		4
        /*00c4*/ 	.byte	0x04, 0x1c
        /*00c6*/ 	.short	(.L_27 - .L_26)


	//   ....[0]....
.L_26:
        /*00c8*/ 	.word	0x00000070


	//   ....[1]....
        /*00cc*/ 	.word	0x000000c0


	//   ....[2]....
        /*00d0*/ 	.word	0x00000850


	//   ....[3]....
        /*00d4*/ 	.word	0x00000ae0


	//----- nvinfo : EIATTR_CRS_STACK_SIZE
	.align		4
.L_27:
        /*00d8*/ 	.byte	0x04, 0x1e
        /*00da*/ 	.short	(.L_29 - .L_28)
.L_28:
        /*00dc*/ 	.word	0x00000000


	//----- nvinfo : EIATTR_CBANK_PARAM_SIZE
	.align		4
.L_29:
        /*00e0*/ 	.byte	0x03, 0x19
        /*00e2*/ 	.short	0x003c


	//----- nvinfo : EIATTR_PARAM_CBANK
	.align		4
        /*00e4*/ 	.byte	0x04, 0x0a
        /*00e6*/ 	.short	(.L_31 - .L_30)
	.align		4
.L_30:
        /*00e8*/ 	.word	index@(.nv.constant0._Z9bfsKernelPiiS_iS_S_S_i)
        /*00ec*/ 	.short	0x0380
        /*00ee*/ 	.short	0x003c


	//----- nvinfo : EIATTR_SW_WAR
	.align		4
.L_31:
        /*00f0*/ 	.byte	0x04, 0x36
        /*00f2*/ 	.short	(.L_33 - .L_32)
.L_32:
        /*00f4*/ 	.word	0x00000008
.L_33:


//--------------------- .nv.callgraph             --------------------------
	.section	.nv.callgraph,"",@"SHT_CUDA_CALLGRAPH"
	.align	4
	.sectionentsize	8
	.align		4
        /*0000*/ 	.word	0x00000000
	.align		4
        /*0004*/ 	.word	0xffffffff
	.align		4
        /*0008*/ 	.word	0x00000000
	.align		4
        /*000c*/ 	.word	0xfffffffe
	.align		4
        /*0010*/ 	.word	0x00000000
	.align		4
        /*0014*/ 	.word	0xfffffffd
	.align		4
        /*0018*/ 	.word	0x00000000
	.align		4
        /*001c*/ 	.word	0xfffffffc


//--------------------- .text._Z9bfsKernelPiiS_iS_S_S_i --------------------------
	.section	.text._Z9bfsKernelPiiS_iS_S_S_i,"ax",@progbits
	.align	128
        .global         _Z9bfsKernelPiiS_iS_S_S_i
        .type           _Z9bfsKernelPiiS_iS_S_S_i,@function
        .size           _Z9bfsKernelPiiS_iS_S_S_i,(.L_x_14 - _Z9bfsKernelPiiS_iS_S_S_i)
        .other          _Z9bfsKernelPiiS_iS_S_S_i,@"STO_CUDA_ENTRY STV_DEFAULT"
_Z9bfsKernelPiiS_iS_S_S_i:
.text._Z9bfsKernelPiiS_iS_S_S_i:
[----:B------:R-:W-:Y:S01]  /*0000*/  LDC R1, c[0x0][0x37c] ;  /* 0x0000df00ff017b82 */ /* 0x000fe20000000800 */
[----:B------:R-:W0:Y:S07]  /*0010*/  S2R R0, SR_TID.X ;  /* 0x0000000000007919 */ /* 0x000e2e0000002100 */
[----:B------:R-:W0:Y:S01]  /*0020*/  S2UR UR4, SR_CTAID.X ;  /* 0x00000000000479c3 */ /* 0x000e220000002500 */
[----:B------:R-:W1:Y:S07]  /*0030*/  LDCU UR5, c[0x0][0x398] ;  /* 0x00007300ff0577ac */ /* 0x000e6e0008000800 */
[----:B------:R-:W0:Y:S02]  /*0040*/  LDC R3, c[0x0][0x360] ;  /* 0x0000d800ff037b82 */ /* 0x000e240000000800 */
[----:B0-----:R-:W-:-:S05]  /*0050*/  IMAD R3, R3, UR4, R0 ;  /* 0x0000000403037c24 */ /* 0x001fca000f8e0200 */
[----:B-1----:R-:W-:-:S13]  /*0060*/  ISETP.GE.AND P0, PT, R3, UR5, PT ;  /* 0x0000000503007c0c */ /* 0x002fda000bf06270 */
[----:B------:R-:W-:Y:S05]  /*0070*/  @P0 EXIT ;  /* 0x000000000000094d */ /* 0x000fea0003800000 */
[----:B------:R-:W0:Y:S01]  /*0080*/  LDCU UR4, c[0x0][0x388] ;  /* 0x00007100ff0477ac */ /* 0x000e220008000800 */
[----:B------:R-:W1:Y:S01]  /*0090*/  LDC.64 R12, c[0x0][0x390] ;  /* 0x0000e400ff0c7b82 */ /* 0x000e620000000a00 */
[----:B0-----:R-:W-:-:S05]  /*00a0*/  IMAD.U32 R11, RZ, RZ, UR4 ;  /* 0x00000004ff0b7e24 */ /* 0x001fca000f8e00ff */
[----:B------:R-:W-:-:S13]  /*00b0*/  ISETP.GE.AND P0, PT, R11, 0x1, PT ;  /* 0x000000010b00780c */ /* 0x000fda0003f06270 */
[----:B------:R-:W-:Y:S05]  /*00c0*/  @!P0 EXIT ;  /* 0x000000000000894d */ /* 0x000fea0003800000 */
[----:B------:R-:W0:Y:S01]  /*00d0*/  LDCU.64 UR4, c[0x0][0x358] ;  /* 0x00006b00ff0477ac */ /* 0x000e220008000a00 */
[----:B-1----:R-:W-:-:S06]  /*00e0*/  IMAD.WIDE R12, R3, 0x4, R12 ;  /* 0x00000004030c7825 */ /* 0x002fcc00078e020c */
[----:B0-----:R0:W5:Y:S01]  /*00f0*/  LDG.E R12, desc[UR4][R12.64] ;  /* 0x000000040c0c7981 */ /* 0x001162000c1e1900 */
[C---:B------:R-:W-:Y:S01]  /*0100*/  ISETP.GE.U32.AND P0, PT, R11.reuse, 0x4, PT ;  /* 0x000000040b00780c */ /* 0x040fe20003f06070 */
[----:B------:R-:W-:Y:S01]  /*0110*/  IMAD.MOV.U32 R0, RZ, RZ, RZ ;  /* 0x000000ffff007224 */ /* 0x000fe200078e00ff */
[----:B------:R-:W-:-:S11]  /*0120*/  LOP3.LUT R10, R11, 0x3, RZ, 0xc0, !PT ;  /* 0x000000030b0a7812 */ /* 0x000fd600078ec0ff */
[----:B0-----:R-:W-:Y:S05]  /*0130*/  @!P0 BRA `(.L_x_0) ;  /* 0x0000000400c08947 */ /* 0x001fea0003800000 */
[----:B------:R-:W0:Y:S01]  /*0140*/  LDC R13, c[0x0][0x388] ;  /* 0x0000e200ff0d7b82 */ /* 0x000e220000000800 */
[----:B------:R-:W-:Y:S01]  /*0150*/  LOP3.LUT R0, R11, 0x7ffffffc, RZ, 0xc0, !PT ;  /* 0x7ffffffc0b007812 */ /* 0x000fe200078ec0ff */
[----:B------:R-:W-:-:S06]  /*0160*/  IMAD.MOV.U32 R17, RZ, RZ, RZ ;  /* 0x000000ffff117224 */ /* 0x000fcc00078e00ff */
[----:B------:R-:W1:Y:S08]  /*0170*/  LDC.64 R2, c[0x0][0x3a0] ;  /* 0x0000e800ff027b82 */ /* 0x000e700000000a00 */
[----:B------:R-:W2:Y:S08]  /*0180*/  LDC.64 R4, c[0x0][0x380] ;  /* 0x0000e000ff047b82 */ /* 0x000eb00000000a00 */
[----:B------:R-:W3:Y:S02]  /*0190*/  LDC.64 R6, c[0x0][0x3b0] ;  /* 0x0000ec00ff067b82 */ /* 0x000ee40000000a00 */
.L_x_9:
[----:B0-----:R-:W-:-:S04]  /*01a0*/  IMAD.MOV.U32 R11, RZ, RZ, R13 ;  /* 0x000000ffff0b7224 */ /* 0x001fc800078e000d */
[----:B-----5:R-:W-:-:S04]  /*01b0*/  IMAD R15, R12, R11, R17 ;  /* 0x0000000b0c0f7224 */ /* 0x020fc800078e0211 */
[----:B--2---:R-:W-:-:S05]  /*01c0*/  IMAD.WIDE R14, R15, 0x4, R4 ;  /* 0x000000040f0e7825 */ /* 0x004fca00078e0204 */
[----:B------:R-:W2:Y:S01]  /*01d0*/  LDG.E R8, desc[UR4][R14.64] ;  /* 0x000000040e087981 */ /* 0x000ea2000c1e1900 */
[----:B------:R-:W-:Y:S01]  /*01e0*/  BSSY.RECONVERGENT B0, `(.L_x_1) ;  /* 0x0000017000007945 */ /* 0x000fe20003800200 */
[----:B--2---:R-:W-:Y:S01]  /*01f0*/  ISETP.NE.AND P0, PT, R8, RZ, PT ;  /* 0x000000ff0800720c */ /* 0x004fe20003f05270 */
[----:B---3--:R-:W-:-:S12]  /*0200*/  IMAD.WIDE.U32 R8, R17, 0x4, R6 ;  /* 0x0000000411087825 */ /* 0x008fd800078e0006 */
[----:B----4-:R-:W-:Y:S05]  /*0210*/  @!P0 BRA `(.L_x_2) ;  /* 0x00000000004c8947 */ /* 0x010fea0003800000 */
[----:B------:R-:W2:Y:S02]  /*0220*/  LDG.E R16, desc[UR4][R8.64] ;  /* 0x0000000408107981 */ /* 0x000ea4000c1e1900 */
[----:B--2---:R-:W-:-:S13]  /*0230*/  ISETP.NE.AND P0, PT, R16, 0x7fffffff, PT ;  /* 0x7fffffff1000780c */ /* 0x004fda0003f05270 */
[----:B------:R-:W-:Y:S05]  /*0240*/  @P0 BRA `(.L_x_2) ;  /* 0x0000000000400947 */ /* 0x000fea0003800000 */
[----:B------:R-:W0:Y:S01]  /*0250*/  S2R R21, SR_LANEID ;  /* 0x0000000000157919 */ /* 0x000e220000000000 */
[----:B------:R-:W-:Y:S01]  /*0260*/  VOTEU.ANY UR6, UPT, PT ;  /* 0x0000000000067886 */ /* 0x000fe200038e0100 */
[----:B------:R-:W2:Y:S01]  /*0270*/  LDC.64 R18, c[0x0][0x3a8] ;  /* 0x0000ea00ff127b82 */ /* 0x000ea20000000a00 */
[----:B------:R-:W0:Y:S01]  /*0280*/  FLO.U32 R16, UR6 ;  /* 0x0000000600107d00 */ /* 0x000e2200080e0000 */
[----:B------:R-:W-:-:S07]  /*0290*/  HFMA2 R25, -RZ, RZ, 0, 5.9604644775390625e-08 ;  /* 0x00000001ff197431 */ /* 0x000fce00000001ff */
[----:B------:R-:W2:Y:S01]  /*02a0*/  POPC R23, UR6 ;  /* 0x0000000600177d09 */ /* 0x000ea20008000000 */
[----:B------:R-:W-:Y:S01]  /*02b0*/  STG.E desc[UR4][R8.64], R25 ;  /* 0x0000001908007986 */ /* 0x000fe2000c101904 */
[----:B0-----:R-:W-:-:S13]  /*02c0*/  ISETP.EQ.U32.AND P0, PT, R16, R21, PT ;  /* 0x000000151000720c */ /* 0x001fda0003f02070 */
[----:B--2---:R-:W2:Y:S01]  /*02d0*/  @P0 ATOMG.E.ADD.STRONG.GPU PT, R19, desc[UR4][R18.64], R23 ;  /* 0x80000017121309a8 */ /* 0x004ea200081ef104 */
[----:B------:R-:W0:Y:S02]  /*02e0*/  S2R R20, SR_LTMASK ;  /* 0x0000000000147919 */ /* 0x000e240000003900 */
[----:B0-----:R-:W-:-:S06]  /*02f0*/  LOP3.LUT R22, R20, UR6, RZ, 0xc0, !PT ;  /* 0x0000000614167c12 */ /* 0x001fcc000f8ec0ff */
[----:B------:R-:W0:Y:S01]  /*0300*/  POPC R22, R22 ;  /* 0x0000001600167309 */ /* 0x000e220000000000 */
[----:B--2---:R-:W0:Y:S02]  /*0310*/  SHFL.IDX PT, R21, R19, R16, 0x1f ;  /* 0x00001f1013157589 */ /* 0x004e2400000e0000 */
[----:B0-----:R-:W-:-:S04]  /*0320*/  IMAD.IADD R21, R21, 0x1, R22 ;  /* 0x0000000115157824 */ /* 0x001fc800078e0216 */
[----:B-1----:R-:W-:-:S05]  /*0330*/  IMAD.WIDE R20, R21, 0x4, R2 ;  /* 0x0000000415147825 */ /* 0x002fca00078e0202 */
[----:B------:R0:W-:Y:S02]  /*0340*/  STG.E desc[UR4][R20.64], R17 ;  /* 0x0000001114007986 */ /* 0x0001e4000c101904 */
.L_x_2:
[----:B------:R-:W-:Y:S05]  /*0350*/  BSYNC.RECONVERGENT B0 ;  /* 0x0000000000007941 */ /* 0x000fea0003800200 */
.L_x_1:
[----:B------:R-:W2:Y:S01]  /*0360*/  LDG.E R16, desc[UR4][R14.64+0x4] ;  /* 0x000004040e107981 */ /* 0x000ea2000c1e1900 */
[----:B------:R-:W-:Y:S01]  /*0370*/  BSSY.RECONVERGENT B0, `(.L_x_3) ;  /* 0x0000017000007945 */ /* 0x000fe20003800200 */
[----:B--2---:R-:W-:-:S13]  /*0380*/  ISETP.NE.AND P0, PT, R16, RZ, PT ;  /* 0x000000ff1000720c */ /* 0x004fda0003f05270 */
[----:B------:R-:W-:Y:S05]  /*0390*/  @!P0 BRA `(.L_x_4) ;  /* 0x0000000000508947 */ /* 0x000fea0003800000 */
[----:B------:R-:W2:Y:S02]  /*03a0*/  LDG.E R16, desc[UR4][R8.64+0x4] ;  /* 0x0000040408107981 */ /* 0x000ea4000c1e1900 */
[----:B--2---:R-:W-:-:S13]  /*03b0*/  ISETP.NE.AND P0, PT, R16, 0x7fffffff, PT ;  /* 0x7fffffff1000780c */ /* 0x004fda0003f05270 */
[----:B------:R-:W-:Y:S05]  /*03c0*/  @P0 BRA `(.L_x_4) ;  /* 0x0000000000440947 */ /* 0x000fea0003800000 */
[----:B0-----:R-:W0:Y:S01]  /*03d0*/  S2R R21, SR_LANEID ;  /* 0x0000000000157919 */ /* 0x001e220000000000 */
[----:B------:R-:W-:Y:S01]  /*03e0*/  VOTEU.ANY UR6, UPT, PT ;  /* 0x0000000000067886 */ /* 0x000fe200038e0100 */
[----:B------:R-:W2:Y:S01]  /*03f0*/  LDC.64 R18, c[0x0][0x3a8] ;  /* 0x0000ea00ff127b82 */ /* 0x000ea20000000a00 */
[----:B------:R-:W0:Y:S01]  /*0400*/  FLO.U32 R16, UR6 ;  /* 0x0000000600107d00 */ /* 0x000e2200080e0000 */
[----:B------:R-:W-:-:S05]  /*0410*/  IMAD.MOV.U32 R27, RZ, RZ, 0x1 ;  /* 0x00000001ff1b7424 */ /* 0x000fca00078e00ff */
[----:B------:R-:W-:Y:S02]  /*0420*/  STG.E desc[UR4][R8.64+0x4], R27 ;  /* 0x0000041b08007986 */ /* 0x000fe4000c101904 */
[----:B------:R-:W2:Y:S01]  /*0430*/  POPC R25, UR6 ;  /* 0x0000000600197d09 */ /* 0x000ea20008000000 */
[----:B0-----:R-:W-:-:S13]  /*0440*/  ISETP.EQ.U32.AND P0, PT, R16, R21, PT ;  /* 0x000000151000720c */ /* 0x001fda0003f02070 */
[----:B--2---:R-:W2:Y:S01]  /*0450*/  @P0 ATOMG.E.ADD.STRONG.GPU PT, R19, desc[UR4][R18.64], R25 ;  /* 0x80000019121309a8 */ /* 0x004ea200081ef104 */
[----:B------:R-:W-:Y:S01]  /*0460*/  IADD3 R23, PT, PT, R17, 0x1, RZ ;  /* 0x0000000111177810 */ /* 0x000fe20007ffe0ff */
[----:B------:R-:W0:Y:S02]  /*0470*/  S2R R22, SR_LTMASK ;  /* 0x0000000000167919 */ /* 0x000e240000003900 */
[----:B0-----:R-:W-:-:S06]  /*0480*/  LOP3.LUT R22, R22, UR6, RZ, 0xc0, !PT ;  /* 0x0000000616167c12 */ /* 0x001fcc000f8ec0ff */
[----:B------:R-:W0:Y:S01]  /*0490*/  POPC R22, R22 ;  /* 0x0000001600167309 */ /* 0x000e220000000000 */
[----:B--2---:R-:W0:Y:S02]  /*04a0*/  SHFL.IDX PT, R21, R19, R16, 0x1f ;  /* 0x00001f1013157589 */ /* 0x004e2400000e0000 */
[----:B0-----:R-:W-:-:S04]  /*04b0*/  IMAD.IADD R21, R21, 0x1, R22 ;  /* 0x0000000115157824 */ /* 0x001fc800078e0216 */
[----:B-1----:R-:W-:-:S05]  /*04c0*/  IMAD.WIDE R20, R21, 0x4, R2 ;  /* 0x0000000415147825 */ /* 0x002fca00078e0202 */
[----:B------:R2:W-:Y:S02]  /*04d0*/  STG.E desc[UR4][R20.64], R23 ;  /* 0x0000001714007986 */ /* 0x0005e4000c101904 */
.L_x_4:
[----:B------:R-:W-:Y:S05]  /*04e0*/  BSYNC.RECONVERGENT B0 ;  /* 0x0000000000007941 */ /* 0x000fea0003800200 */
.L_x_3:
[----:B------:R-:W3:Y:S01]  /*04f0*/  LDG.E R16, desc[UR4][R14.64+0x8] ;  /* 0x000008040e107981 */ /* 0x000ee2000c1e1900 */
[----:B------:R-:W-:Y:S01]  /*0500*/  BSSY.RECONVERGENT B0, `(.L_x_5) ;  /* 0x0000017000007945 */ /* 0x000fe20003800200 */
[----:B---3--:R-:W-:-:S13]  /*0510*/  ISETP.NE.AND P0, PT, R16, RZ, PT ;  /* 0x000000ff1000720c */ /* 0x008fda0003f05270 */
[----:B------:R-:W-:Y:S05]  /*0520*/  @!P0 BRA `(.L_x_6) ;  /* 0x0000000000508947 */ /* 0x000fea0003800000 */
[----:B------:R-:W3:Y:S02]  /*0530*/  LDG.E R16, desc[UR4][R8.64+0x8] ;  /* 0x0000080408107981 */ /* 0x000ee4000c1e1900 */
[----:B---3--:R-:W-:-:S13]  /*0540*/  ISETP.NE.AND P0, PT, R16, 0x7fffffff, PT ;  /* 0x7fffffff1000780c */ /* 0x008fda0003f05270 */
[----:B------:R-:W-:Y:S05]  /*0550*/  @P0 BRA `(.L_x_6) ;  /* 0x0000000000440947 */ /* 0x000fea0003800000 */
[----:B0-2---:R-:W0:Y:S01]  /*0560*/  S2R R21, SR_LANEID ;  /* 0x0000000000157919 */ /* 0x005e220000000000 */
        /* <DEDUP_REMOVED lines=8> */
[----:B------:R-:W-:Y:S01]  /*05f0*/  VIADD R23, R17, 0x2 ;  /* 0x0000000211177836 */ /* 0x000fe20000000000 */
[----:B------:R-:W0:Y:S02]  /*0600*/  S2R R22, SR_LTMASK ;  /* 0x0000000000167919 */ /* 0x000e240000003900 */
[----:B0-----:R-:W-:-:S06]  /*0610*/  LOP3.LUT R22, R22, UR6, RZ, 0xc0, !PT ;  /* 0x0000000616167c12 */ /* 0x001fcc000f8ec0ff */
[----:B------:R-:W0:Y:S01]  /*0620*/  POPC R22, R22 ;  /* 0x0000001600167309 */ /* 0x000e220000000000 */
[----:B--2---:R-:W0:Y:S02]  /*0630*/  SHFL.IDX PT, R21, R19, R16, 0x1f ;  /* 0x00001f1013157589 */ /* 0x004e2400000e0000 */
[----:B0-----:R-:W-:-:S04]  /*0640*/  IMAD.IADD R21, R21, 0x1, R22 ;  /* 0x0000000115157824 */ /* 0x001fc800078e0216 */
[----:B-1----:R-:W-:-:S05]  /*0650*/  IMAD.WIDE R20, R21, 0x4, R2 ;  /* 0x0000000415147825 */ /* 0x002fca00078e0202 */
[----:B------:R3:W-:Y:S02]  /*0660*/  STG.E desc[UR4][R20.64], R23 ;  /* 0x0000001714007986 */ /* 0x0007e4000c101904 */
.L_x_6:
[----:B------:R-:W-:Y:S05]  /*0670*/  BSYNC.RECONVERGENT B0 ;  /* 0x0000000000007941 */ /* 0x000fea0003800200 */
.L_x_5:
[----:B------:R-:W4:Y:S01]  /*0680*/  LDG.E R14, desc[UR4][R14.64+0xc] ;  /* 0x00000c040e0e7981 */ /* 0x000f22000c1e1900 */
[----:B------:R-:W-:Y:S01]  /*0690*/  BSSY.RECONVERGENT B0, `(.L_x_7) ;  /* 0x0000017000007945 */ /* 0x000fe20003800200 */
[----:B----4-:R-:W-:-:S13]  /*06a0*/  ISETP.NE.AND P0, PT, R14, RZ, PT ;  /* 0x000000ff0e00720c */ /* 0x010fda0003f05270 */
[----:B------:R-:W-:Y:S05]  /*06b0*/  @!P0 BRA `(.L_x_8) ;  /* 0x0000000000508947 */ /* 0x000fea0003800000 */
[----:B------:R-:W4:Y:S02]  /*06c0*/  LDG.E R14, desc[UR4][R8.64+0xc] ;  /* 0x00000c04080e7981 */ /* 0x000f24000c1e1900 */
[----:B----4-:R-:W-:-:S13]  /*06d0*/  ISETP.NE.AND P0, PT, R14, 0x7fffffff, PT ;  /* 0x7fffffff0e00780c */ /* 0x010fda0003f05270 */
[----:B------:R-:W-:Y:S05]  /*06e0*/  @P0 BRA `(.L_x_8) ;  /* 0x0000000000440947 */ /* 0x000fea0003800000 */
[----:B------:R-:W4:Y:S01]  /*06f0*/  S2R R19, SR_LANEID ;  /* 0x0000000000137919 */ /* 0x000f220000000000 */
[----:B------:R-:W-:Y:S01]  /*0700*/  VOTEU.ANY UR6, UPT, PT ;  /* 0x0000000000067886 */ /* 0x000fe200038e0100 */
[----:B------:R-:W5:Y:S01]  /*0710*/  LDC.64 R14, c[0x0][0x3a8] ;  /* 0x0000ea00ff0e7b82 */ /* 0x000f620000000a00 */
[----:B------:R-:W4:Y:S01]  /*0720*/  FLO.U32 R16, UR6 ;  /* 0x0000000600107d00 */ /* 0x000f2200080e0000 */
[----:B------:R-:W-:-:S07]  /*0730*/  HFMA2 R25, -RZ, RZ, 0, 5.9604644775390625e-08 ;  /* 0x00000001ff197431 */ /* 0x000fce00000001ff */
[----:B--23--:R-:W5:Y:S01]  /*0740*/  POPC R23, UR6 ;  /* 0x0000000600177d09 */ /* 0x00cf620008000000 */
[----:B------:R-:W-:Y:S01]  /*0750*/  STG.E desc[UR4][R8.64+0xc], R25 ;  /* 0x00000c1908007986 */ /* 0x000fe2000c101904 */
[----:B----4-:R-:W-:-:S13]  /*0760*/  ISETP.EQ.U32.AND P0, PT, R16, R19, PT ;  /* 0x000000131000720c */ /* 0x010fda0003f02070 */
[----:B-----5:R-:W2:Y:S01]  /*0770*/  @P0 ATOMG.E.ADD.STRONG.GPU PT, R15, desc[UR4][R14.64], R23 ;  /* 0x800000170e0f09a8 */ /* 0x020ea200081ef104 */
[----:B0-----:R-:W-:Y:S01]  /*0780*/  VIADD R21, R17, 0x3 ;  /* 0x0000000311157836 */ /* 0x001fe20000000000 */
[----:B------:R-:W0:Y:S02]  /*0790*/  S2R R20, SR_LTMASK ;  /* 0x0000000000147919 */ /* 0x000e240000003900 */
[----:B0-----:R-:W-:-:S06]  /*07a0*/  LOP3.LUT R20, R20, UR6, RZ, 0xc0, !PT ;  /* 0x0000000614147c12 */ /* 0x001fcc000f8ec0ff */
[----:B------:R-:W0:Y:S01]  /*07b0*/  POPC R20, R20 ;  /* 0x0000001400147309 */ /* 0x000e220000000000 */
[----:B--2---:R-:W0:Y:S02]  /*07c0*/  SHFL.IDX PT, R19, R15, R16, 0x1f ;  /* 0x00001f100f137589 */ /* 0x004e2400000e0000 */
[----:B0-----:R-:W-:-:S04]  /*07d0*/  IMAD.IADD R19, R19, 0x1, R20 ;  /* 0x0000000113137824 */ /* 0x001fc800078e0214 */
[----:B-1----:R-:W-:-:S05]  /*07e0*/  IMAD.WIDE R18, R19, 0x4, R2 ;  /* 0x0000000413127825 */ /* 0x002fca00078e0202 */
[----:B------:R4:W-:Y:S02]  /*07f0*/  STG.E desc[UR4][R18.64], R21 ;  /* 0x0000001512007986 */ /* 0x0009e4000c101904 */
.L_x_8:
[----:B------:R-:W-:Y:S05]  /*0800*/  BSYNC.RECONVERGENT B0 ;  /* 0x0000000000007941 */ /* 0x000fea0003800200 */
.L_x_7:
[----:B0-----:R-:W-:-:S05]  /*0810*/  VIADD R17, R17, 0x4 ;  /* 0x0000000411117836 */ /* 0x001fca0000000000 */
[----:B------:R-:W-:-:S13]  /*0820*/  ISETP.NE.AND P0, PT, R17, R0, PT ;  /* 0x000000001100720c */ /* 0x000fda0003f05270 */
[----:B------:R-:W-:Y:S05]  /*0830*/  @P0 BRA `(.L_x_9) ;  /* 0xfffffff800580947 */ /* 0x000fea000383ffff */
.L_x_0:
[----:B------:R-:W-:-:S13]  /*0840*/  ISETP.NE.AND P0, PT, R10, RZ, PT ;  /* 0x000000ff0a00720c */ /* 0x000fda0003f05270 */
[----:B------:R-:W-:Y:S05]  /*0850*/  @!P0 EXIT ;  /* 0x000000000000894d */ /* 0x000fea0003800000 */
[----:B------:R-:W0:Y:S01]  /*0860*/  LDC.64 R6, c[0x0][0x3b0] ;  /* 0x0000ec00ff067b82 */ /* 0x000e220000000a00 */
[----:B-----5:R-:W-:Y:S01]  /*0870*/  IMAD R11, R12, R11, R0 ;  /* 0x0000000b0c0b7224 */ /* 0x020fe200078e0200 */
[----:B------:R-:W-:-:S06]  /*0880*/  IADD3 R10, PT, PT, -R10, RZ, RZ ;  /* 0x000000ff0a0a7210 */ /* 0x000fcc0007ffe1ff */
[----:B-1----:R-:W1:Y:S08]  /*0890*/  LDC.64 R2, c[0x0][0x3a0] ;  /* 0x0000e800ff027b82 */ /* 0x002e700000000a00 */
[----:B------:R-:W1:Y:S01]  /*08a0*/  LDC.64 R4, c[0x0][0x380] ;  /* 0x0000e000ff047b82 */ /* 0x000e620000000a00 */
[----:B0-----:R-:W-:-:S07]  /*08b0*/  IMAD.WIDE.U32 R6, R0, 0x4, R6 ;  /* 0x0000000400067825 */ /* 0x001fce00078e0006 */
.L_x_12:
[----:B-1----:R-:W-:-:S06]  /*08c0*/  IMAD.WIDE R8, R11, 0x4, R4 ;  /* 0x000000040b087825 */ /* 0x002fcc00078e0204 */
[----:B------:R-:W5:Y:S01]  /*08d0*/  LDG.E R8, desc[UR4][R8.64] ;  /* 0x0000000408087981 */ /* 0x000f62000c1e1900 */
[----:B------:R-:W-:Y:S01]  /*08e0*/  IMAD.MOV.U32 R12, RZ, RZ, R6 ;  /* 0x000000ffff0c7224 */ /* 0x000fe200078e0006 */
[----:B------:R-:W-:Y:S01]  /*08f0*/  BSSY.RECONVERGENT B0, `(.L_x_10) ;  /* 0x000001b000007945 */ /* 0x000fe20003800200 */
[----:B------:R-:W-:Y:S02]  /*0900*/  VIADD R10, R10, 0x1 ;  /* 0x000000010a0a7836 */ /* 0x000fe40000000000 */
[----:B------:R-:W-:Y:S01]  /*0910*/  IMAD.MOV.U32 R13, RZ, RZ, R7 ;  /* 0x000000ffff0d7224 */ /* 0x000fe200078e0007 */
[----:B------:R-:W-:Y:S02]  /*0920*/  IADD3 R6, P2, PT, R12, 0x4, RZ ;  /* 0x000000040c067810 */ /* 0x000fe40007f5e0ff */
[----:B------:R-:W-:Y:S02]  /*0930*/  ISETP.NE.AND P0, PT, R10, RZ, PT ;  /* 0x000000ff0a00720c */ /* 0x000fe40003f05270 */
[----:B------:R-:W-:-:S02]  /*0940*/  IADD3.X R7, PT, PT, RZ, R13, RZ, P2, !PT ;  /* 0x0000000dff077210 */ /* 0x000fc400017fe4ff */
[----:B-----5:R-:W-:-:S13]  /*0950*/  ISETP.NE.AND P1, PT, R8, RZ, PT ;  /* 0x000000ff0800720c */ /* 0x020fda0003f25270 */
[----:B------:R-:W-:Y:S05]  /*0960*/  @!P1 BRA `(.L_x_11) ;  /* 0x00000000004c9947 */ /* 0x000fea0003800000 */
[----:B------:R-:W5:Y:S02]  /*0970*/  LDG.E R8, desc[UR4][R12.64] ;  /* 0x000000040c087981 */ /* 0x000f64000c1e1900 */
[----:B-----5:R-:W-:-:S13]  /*0980*/  ISETP.NE.AND P1, PT, R8, 0x7fffffff, PT ;  /* 0x7fffffff0800780c */ /* 0x020fda0003f25270 */
[----:B------:R-:W-:Y:S05]  /*0990*/  @P1 BRA `(.L_x_11) ;  /* 0x0000000000401947 */ /* 0x000fea0003800000 */
[----:B------:R-:W0:Y:S01]  /*09a0*/  S2R R9, SR_LANEID ;  /* 0x0000000000097919 */ /* 0x000e220000000000 */
[----:B------:R-:W-:Y:S01]  /*09b0*/  VOTEU.ANY UR6, UPT, PT ;  /* 0x0000000000067886 */ /* 0x000fe200038e0100 */
[----:B------:R-:W1:Y:S01]  /*09c0*/  LDC.64 R14, c[0x0][0x3a8] ;  /* 0x0000ea00ff0e7b82 */ /* 0x000e620000000a00 */
[----:B------:R-:W0:Y:S01]  /*09d0*/  FLO.U32 R16, UR6 ;  /* 0x0000000600107d00 */ /* 0x000e2200080e0000 */
[----:B----4-:R-:W-:-:S05]  /*09e0*/  IMAD.MOV.U32 R19, RZ, RZ, 0x1 ;  /* 0x00000001ff137424 */ /* 0x010fca00078e00ff */
[----:B------:R-:W-:Y:S02]  /*09f0*/  STG.E desc[UR4][R12.64], R19 ;  /* 0x000000130c007986 */ /* 0x000fe4000c101904 */
[----:B------:R-:W1:Y:S01]  /*0a00*/  POPC R17, UR6 ;  /* 0x0000000600117d09 */ /* 0x000e620008000000 */
[----:B0-----:R-:W-:-:S13]  /*0a10*/  ISETP.EQ.U32.AND P1, PT, R16, R9, PT ;  /* 0x000000091000720c */ /* 0x001fda0003f22070 */
[----:B-1----:R-:W4:Y:S01]  /*0a20*/  @P1 ATOMG.E.ADD.STRONG.GPU PT, R15, desc[UR4][R14.64], R17 ;  /* 0x800000110e0f19a8 */ /* 0x002f2200081ef104 */
[----:B------:R-:W0:Y:S02]  /*0a30*/  S2R R18, SR_LTMASK ;  /* 0x0000000000127919 */ /* 0x000e240000003900 */
[----:B0-----:R-:W-:-:S06]  /*0a40*/  LOP3.LUT R18, R18, UR6, RZ, 0xc0, !PT ;  /* 0x0000000612127c12 */ /* 0x001fcc000f8ec0ff */
[----:B------:R-:W0:Y:S01]  /*0a50*/  POPC R18, R18 ;  /* 0x0000001200127309 */ /* 0x000e220000000000 */
[----:B----4-:R-:W0:Y:S02]  /*0a60*/  SHFL.IDX PT, R9, R15, R16, 0x1f ;  /* 0x00001f100f097589 */ /* 0x010e2400000e0000 */
[----:B0-----:R-:W-:-:S04]  /*0a70*/  IMAD.IADD R9, R9, 0x1, R18 ;  /* 0x0000000109097824 */ /* 0x001fc800078e0212 */
[----:B------:R-:W-:-:S05]  /*0a80*/  IMAD.WIDE R8, R9, 0x4, R2 ;  /* 0x0000000409087825 */ /* 0x000fca00078e0202 */
[----:B------:R0:W-:Y:S02]  /*0a90*/  STG.E desc[UR4][R8.64], R0 ;  /* 0x0000000008007986 */ /* 0x0001e4000c101904 */
.L_x_11:
[----:B------:R-:W-:Y:S05]  /*0aa0*/  BSYNC.RECONVERGENT B0 ;  /* 0x0000000000007941 */ /* 0x000fea0003800200 */
.L_x_10:
[----:B------:R-:W-:Y:S01]  /*0ab0*/  IADD3 R11, PT, PT, R11, 0x1, RZ ;  /* 0x000000010b0b7810 */ /* 0x000fe20007ffe0ff */
[----:B0-----:R-:W-:Y:S01]  /*0ac0*/  VIADD R0, R0, 0x1 ;  /* 0x0000000100007836 */ /* 0x001fe20000000000 */
[----:B------:R-:W-:Y:S06]  /*0ad0*/  @P0 BRA `(.L_x_12) ;  /* 0xfffffffc00780947 */ /* 0x000fec000383ffff */
[----:B------:R-:W-:Y:S05]  /*0ae0*/  EXIT ;  /* 0x000000000000794d */ /* 0x000fea0003800000 */
.L_x_13:
[----:B------:R-:W-:-:S00]  /*0af0*/  BRA `(.L_x_13) ;  /* 0xfffffffc00fc7947 */ /* 0x000fc0000383ffff */
[----:B------:R-:W-:-:S00]  /*0b00*/  NOP ;  /* 0x0000000000007918 */ /* 0x000fc00000000000 */
[----:B------:R-:W-:-:S00]  /*0b10*/  NOP ;  /* 0x0000000000007918 */ /* 0x000fc00000000000 */
[----:B------:R-:W-:-:S00]  /*0b20*/  NOP ;  /* 0x0000000000007918 */ /* 0x000fc00000000000 */
[----:B------:R-:W-:-:S00]  /*0b30*/  NOP ;  /* 0x0000000000007918 */ /* 0x000fc00000000000 */
[----:B------:R-:W-:-:S00]  /*0b40*/  NOP ;  /* 0x0000000000007918 */ /* 0x000fc00000000000 */
[----:B------:R-:W-:-:S00]  /*0b50*/  NOP ;  /* 0x0000000000007918 */ /* 0x000fc00000000000 */
[----:B------:R-:W-:-:S00]  /*0b60*/  NOP ;  /* 0x0000000000007918 */ /* 0x000fc00000000000 */
[----:B------:R-:W-:-:S00]  /*0b70*/  NOP ;  /* 0x0000000000007918 */ /* 0x000fc00000000000 */
.L_x_14:


//--------------------- .nv.shared.reserved.0     --------------------------
	.section	.nv.shared.reserved.0,"aw",@nobits
	.weak		__nv_reservedSMEM_offset_0_alias
	.size		__nv_reservedSMEM_offset_0_alias, 0, 64
	.other		__nv_reservedSMEM_offset_0_alias,@"STO_CUDA_RESERVED_SHARED STV_DEFAULT"
__nv_reservedSMEM_offset_0_alias:
	.zero		0
	.zero		64


//--------------------- .nv.constant0._Z9bfsKernelPiiS_iS_S_S_i --------------------------
	.section	.nv.constant0._Z9bfsKernelPiiS_iS_S_S_i,"a",@progbits
	.sectionflags	@""
	.align	4
.nv.constant0._Z9bfsKernelPiiS_iS_S_S_i:
	.zero		956


//--------------------- SYMBOLS --------------------------

	.type		.nv.reservedSmem.offset0,@object
	.size		.nv.reservedSmem.offset0,0x4
